//
// Generated by NVIDIA NVVM Compiler
//
// Compiler Build ID: CL-36424714
// Cuda compilation tools, release 13.0, V13.0.88
// Based on NVVM 20.0.0
//

.version 9.0
.target sm_100
.address_size 64

	// .globl	_Z11juliaKernelPiiiffffffi

.visible .entry _Z11juliaKernelPiiiffffffi(
	.param .u64 .ptr .align 1 _Z11juliaKernelPiiiffffffi_param_0,
	.param .u32 _Z11juliaKernelPiiiffffffi_param_1,
	.param .u32 _Z11juliaKernelPiiiffffffi_param_2,
	.param .f32 _Z11juliaKernelPiiiffffffi_param_3,
	.param .f32 _Z11juliaKernelPiiiffffffi_param_4,
	.param .f32 _Z11juliaKernelPiiiffffffi_param_5,
	.param .f32 _Z11juliaKernelPiiiffffffi_param_6,
	.param .f32 _Z11juliaKernelPiiiffffffi_param_7,
	.param .f32 _Z11juliaKernelPiiiffffffi_param_8,
	.param .u32 _Z11juliaKernelPiiiffffffi_param_9
)
{
	.reg .pred 	%p<10>;
	.reg .b32 	%r<22>;
	.reg .b32 	%f<37>;
	.reg .b64 	%rd<5>;

	ld.param.u64 	%rd1, [_Z11juliaKernelPiiiffffffi_param_0];
	ld.param.u32 	%r6, [_Z11juliaKernelPiiiffffffi_param_1];
	ld.param.u32 	%r9, [_Z11juliaKernelPiiiffffffi_param_2];
	ld.param.f32 	%f13, [_Z11juliaKernelPiiiffffffi_param_3];
	ld.param.f32 	%f14, [_Z11juliaKernelPiiiffffffi_param_4];
	ld.param.f32 	%f15, [_Z11juliaKernelPiiiffffffi_param_5];
	ld.param.f32 	%f16, [_Z11juliaKernelPiiiffffffi_param_6];
	ld.param.f32 	%f17, [_Z11juliaKernelPiiiffffffi_param_7];
	ld.param.f32 	%f18, [_Z11juliaKernelPiiiffffffi_param_8];
	ld.param.u32 	%r8, [_Z11juliaKernelPiiiffffffi_param_9];
	mov.u32 	%r10, %ctaid.x;
	mov.u32 	%r11, %ntid.x;
	mov.u32 	%r12, %tid.x;
	mad.lo.s32 	%r1, %r10, %r11, %r12;
	mov.u32 	%r13, %ctaid.y;
	mov.u32 	%r14, %ntid.y;
	mov.u32 	%r15, %tid.y;
	mad.lo.s32 	%r16, %r13, %r14, %r15;
	setp.ge.s32 	%p1, %r1, %r6;
	setp.ge.s32 	%p2, %r16, %r9;
	or.pred  	%p3, %p1, %p2;
	@%p3 bra 	$L__BB0_5;
	cvt.rn.f32.s32 	%f19, %r1;
	sub.f32 	%f20, %f14, %f13;
	mul.f32 	%f21, %f20, %f19;
	cvt.rn.f32.s32 	%f22, %r6;
	div.rn.f32 	%f23, %f21, %f22;
	add.f32 	%f36, %f13, %f23;
	cvt.rn.f32.u32 	%f24, %r16;
	sub.f32 	%f25, %f16, %f15;
	mul.f32 	%f26, %f25, %f24;
	cvt.rn.f32.u32 	%f27, %r9;
	div.rn.f32 	%f28, %f26, %f27;
	add.f32 	%f35, %f15, %f28;
	mul.f32 	%f34, %f36, %f36;
	mul.f32 	%f33, %f35, %f35;
	add.f32 	%f29, %f34, %f33;
	setp.gtu.f32 	%p4, %f29, 0f40800000;
	setp.lt.s32 	%p5, %r8, 1;
	mov.b32 	%r21, 0;
	or.pred  	%p6, %p4, %p5;
	@%p6 bra 	$L__BB0_4;
	mov.b32 	%r21, 0;
$L__BB0_3:
	sub.f32 	%f30, %f34, %f33;
	add.f32 	%f9, %f17, %f30;
	add.f32 	%f31, %f36, %f36;
	fma.rn.f32 	%f35, %f31, %f35, %f18;
	add.s32 	%r21, %r21, 1;
	mul.f32 	%f34, %f9, %f9;
	mul.f32 	%f33, %f35, %f35;
	add.f32 	%f32, %f34, %f33;
	setp.le.f32 	%p7, %f32, 0f40800000;
	setp.lt.s32 	%p8, %r21, %r8;
	and.pred  	%p9, %p7, %p8;
	mov.f32 	%f36, %f9;
	@%p9 bra 	$L__BB0_3;
$L__BB0_4:
	mad.lo.s32 	%r19, %r6, %r16, %r1;
	cvta.to.global.u64 	%rd2, %rd1;
	mul.wide.s32 	%rd3, %r19, 4;
	add.s64 	%rd4, %rd2, %rd3;
	st.global.u32 	[%rd4], %r21;
$L__BB0_5:
	ret;

}


// ===== COMPILED SASS (sm_100) =====

	.target	sm_100

	.elftype	@"ET_EXEC"


//--------------------- .note.nv.tkinfo           --------------------------
	.section	.note.nv.tkinfo,"",@"SHT_NOTE"
	.sectionflags	@"SHF_NOTE_NV_TKINFO"
	.tkinfo
        /*0018*/ 	.word	0x00000002
        /*0030*/ 	.string	""
        /*0030*/ 	.string	"ptxas"
        /*0030*/ 	.string	"Cuda compilation tools, release 13.0, V13.0.88"
        /*0030*/ 	.string	"Build cuda_13.0.r13.0/compiler.36424714_0"
        /*0030*/ 	.string	"-arch sm_100 -m 64 "



//--------------------- .note.nv.cuinfo           --------------------------
	.section	.note.nv.cuinfo,"",@"SHT_NOTE"
	.sectionflags	@"SHF_NOTE_NV_CUINFO"
        /*0018*/ 	.short	0x0002
        /*001a*/ 	.short	0x0064
        /*001c*/ 	.short	0x0082
	.zero		2


//--------------------- .nv.info                  --------------------------
	.section	.nv.info,"",@"SHT_CUDA_INFO"
	.align	4


	//----- nvinfo : EIATTR_REGCOUNT
	.align		4
        /*0000*/ 	.byte	0x04, 0x2f
        /*0002*/ 	.short	(.L_1 - .L_0)
	.align		4
.L_0:
        /*0004*/ 	.word	index@(_Z11juliaKernelPiiiffffffi)
        /*0008*/ 	.word	0x00000011


	//----- nvinfo : EIATTR_FRAME_SIZE
	.align		4
.L_1:
        /*000c*/ 	.byte	0x04, 0x11
        /*000e*/ 	.short	(.L_3 - .L_2)
	.align		4
.L_2:
        /*0010*/ 	.word	index@($__internal_0_$__cuda_sm3x_div_rn_noftz_f32_slowpath)
        /*0014*/ 	.word	0x00000000


	//----- nvinfo : EIATTR_FRAME_SIZE
	.align		4
.L_3:
        /*0018*/ 	.byte	0x04, 0x11
        /*001a*/ 	.short	(.L_5 - .L_4)
	.align		4
.L_4:
        /*001c*/ 	.word	index@(_Z11juliaKernelPiiiffffffi)
        /*0020*/ 	.word	0x00000000


	//----- nvinfo : EIATTR_MIN_STACK_SIZE
	.align		4
.L_5:
        /*0024*/ 	.byte	0x04, 0x12
        /*0026*/ 	.short	(.L_7 - .L_6)
	.align		4
.L_6:
        /*0028*/ 	.word	index@(_Z11juliaKernelPiiiffffffi)
        /*002c*/ 	.word	0x00000000
.L_7:


//--------------------- .nv.compat                --------------------------
	.section	.nv.compat,"",@"SHT_CUDA_COMPAT_INFO"
	.align	4
        /*0000*/ 	.byte	0x02, 0x09, 0x00, 0x00, 0x02, 0x02, 0x01, 0x00, 0x02, 0x05, 0x05, 0x00, 0x03, 0x07, 0x01, 0x01
        /*0010*/ 	.byte	0x02, 0x03, 0x00, 0x00, 0x02, 0x06, 0x01, 0x00, 0x04, 0x0b, 0x08, 0x00, 0x01, 0x00, 0x00, 0x00
        /*0020*/ 	.byte	0x00, 0x00, 0x00, 0x00


//--------------------- .nv.info._Z11juliaKernelPiiiffffffi --------------------------
	.section	.nv.info._Z11juliaKernelPiiiffffffi,"",@"SHT_CUDA_INFO"
	.sectionflags	@""
	.align	4


	//----- nvinfo : EIATTR_CUDA_API_VERSION
	.align		4
        /*0000*/ 	.byte	0x04, 0x37
        /*0002*/ 	.short	(.L_9 - .L_8)
.L_8:
        /*0004*/ 	.word	0x00000082


	//----- nvinfo : EIATTR_KPARAM_INFO
	.align		4
.L_9:
        /*0008*/ 	.byte	0x04, 0x17
        /*000a*/ 	.short	(.L_11 - .L_10)
.L_10:
        /*000c*/ 	.word	0x00000000
        /*0010*/ 	.short	0x0009
        /*0012*/ 	.short	0x0028
        /*0014*/ 	.byte	0x00, 0xf0, 0x11, 0x00


	//----- nvinfo : EIATTR_KPARAM_INFO
	.align		4
.L_11:
        /*0018*/ 	.byte	0x04, 0x17
        /*001a*/ 	.short	(.L_13 - .L_12)
.L_12:
        /*001c*/ 	.word	0x00000000
        /*0020*/ 	.short	0x0008
        /*0022*/ 	.short	0x0024
        /*0024*/ 	.byte	0x00, 0xf0, 0x11, 0x00


	//----- nvinfo : EIATTR_KPARAM_INFO
	.align		4
.L_13:
        /*0028*/ 	.byte	0x04, 0x17
        /*002a*/ 	.short	(.L_15 - .L_14)
.L_14:
        /*002c*/ 	.word	0x00000000
        /*0030*/ 	.short	0x0007
        /*0032*/ 	.short	0x0020
        /*0034*/ 	.byte	0x00, 0xf0, 0x11, 0x00


	//----- nvinfo : EIATTR_KPARAM_INFO
	.align		4
.L_15:
        /*0038*/ 	.byte	0x04, 0x17
        /*003a*/ 	.short	(.L_17 - .L_16)
.L_16:
        /*003c*/ 	.word	0x00000000
        /*0040*/ 	.short	0x0006
        /*0042*/ 	.short	0x001c
        /*0044*/ 	.byte	0x00, 0xf0, 0x11, 0x00


	//----- nvinfo : EIATTR_KPARAM_INFO
	.align		4
.L_17:
        /*0048*/ 	.byte	0x04, 0x17
        /*004a*/ 	.short	(.L_19 - .L_18)
.L_18:
        /*004c*/ 	.word	0x00000000
        /*0050*/ 	.short	0x0005
        /*0052*/ 	.short	0x0018
        /*0054*/ 	.byte	0x00, 0xf0, 0x11, 0x00


	//----- nvinfo : EIATTR_KPARAM_INFO
	.align		4
.L_19:
        /*0058*/ 	.byte	0x04, 0x17
        /*005a*/ 	.short	(.L_21 - .L_20)
.L_20:
        /*005c*/ 	.word	0x00000000
        /*0060*/ 	.short	0x0004
        /*0062*/ 	.short	0x0014
        /*0064*/ 	.byte	0x00, 0xf0, 0x11, 0x00


	//----- nvinfo : EIATTR_KPARAM_INFO
	.align		4
.L_21:
        /*0068*/ 	.byte	0x04, 0x17
        /*006a*/ 	.short	(.L_23 - .L_22)
.L_22:
        /*006c*/ 	.word	0x00000000
        /*0070*/ 	.short	0x0003
        /*0072*/ 	.short	0x0010
        /*0074*/ 	.byte	0x00, 0xf0, 0x11, 0x00


	//----- nvinfo : EIATTR_KPARAM_INFO
	.align		4
.L_23:
        /*0078*/ 	.byte	0x04, 0x17
        /*007a*/ 	.short	(.L_25 - .L_24)
.L_24:
        /*007c*/ 	.word	0x00000000
        /*0080*/ 	.short	0x0002
        /*0082*/ 	.short	0x000c
        /*0084*/ 	.byte	0x00, 0xf0, 0x11, 0x00


	//----- nvinfo : EIATTR_KPARAM_INFO
	.align		4
.L_25:
        /*0088*/ 	.byte	0x04, 0x17
        /*008a*/ 	.short	(.L_27 - .L_26)
.L_26:
        /*008c*/ 	.word	0x00000000
        /*0090*/ 	.short	0x0001
        /*0092*/ 	.short	0x0008
        /*0094*/ 	.byte	0x00, 0xf0, 0x11, 0x00


	//----- nvinfo : EIATTR_KPARAM_INFO
	.align		4
.L_27:
        /*0098*/ 	.byte	0x04, 0x17
        /*009a*/ 	.short	(.L_29 - .L_28)
.L_28:
        /*009c*/ 	.word	0x00000000
        /*00a0*/ 	.short	0x0000
        /*00a2*/ 	.short	0x0000
        /*00a4*/ 	.byte	0x00, 0xf5, 0x21, 0x00


	//----- nvinfo : EIATTR_SPARSE_MMA_MASK
	.align		4
.L_29:
        /*00a8*/ 	.byte	0x03, 0x50
        /*00aa*/ 	.short	0x0000


	//----- nvinfo : EIATTR_MAXREG_COUNT
	.align		4
        /*00ac*/ 	.byte	0x03, 0x1b
        /*00ae*/ 	.short	0x00ff


	//----- nvinfo : EIATTR_MERCURY_ISA_VERSION
	.align		4
        /*00b0*/ 	.byte	0x03, 0x5f
        /*00b2*/ 	.short	0x0101


	//----- nvinfo : EIATTR_VRC_CTA_INIT_COUNT
	.align		4
        /*00b4*/ 	.byte	0x02, 0x4a
	.zero		1
	.zero		1


	//----- nvinfo : EIATTR_EXIT_INSTR_OFFSETS
	.align		4
        /*00b8*/ 	.byte	0x04, 0x1c
        /*00ba*/ 	.short	(.L_31 - .L_30)


	//   ....[0]....
.L_30:
        /*00bc*/ 	.word	0x000000c0


	//   ....[1]....
        /*00c0*/ 	.word	0x00000550


	//----- nvinfo : EIATTR_CRS_STACK_SIZE
	.align		4
.L_31:
        /*00c4*/ 	.byte	0x04, 0x1e
        /*00c6*/ 	.short	(.L_33 - .L_32)
.L_32:
        /*00c8*/ 	.word	0x00000000


	//----- nvinfo : EIATTR_CBANK_PARAM_SIZE
	.align		4
.L_33:
        /*00cc*/ 	.byte	0x03, 0x19
        /*00ce*/ 	.short	0x002c


	//----- nvinfo : EIATTR_PARAM_CBANK
	.align		4
        /*00d0*/ 	.byte	0x04, 0x0a
        /*00d2*/ 	.short	(.L_35 - .L_34)
	.align		4
.L_34:
        /*00d4*/ 	.word	index@(.nv.constant0._Z11juliaKernelPiiiffffffi)
        /*00d8*/ 	.short	0x0380
        /*00da*/ 	.short	0x002c


	//----- nvinfo : EIATTR_SW_WAR
	.align		4
.L_35:
        /*00dc*/ 	.byte	0x04, 0x36
        /*00de*/ 	.short	(.L_37 - .L_36)
.L_36:
        /*00e0*/ 	.word	0x00000008
.L_37:


//--------------------- .nv.callgraph             --------------------------
	.section	.nv.callgraph,"",@"SHT_CUDA_CALLGRAPH"
	.align	4
	.sectionentsize	8
	.align		4
        /*0000*/ 	.word	0x00000000
	.align		4
        /*0004*/ 	.word	0xffffffff
	.align		4
        /*0008*/ 	.word	0x00000000
	.align		4
        /*000c*/ 	.word	0xfffffffe
	.align		4
        /*0010*/ 	.word	0x00000000
	.align		4
        /*0014*/ 	.word	0xfffffffd
	.align		4
        /*0018*/ 	.word	0x00000000
	.align		4
        /*001c*/ 	.word	0xfffffffc


//--------------------- .text._Z11juliaKernelPiiiffffffi --------------------------
	.section	.text._Z11juliaKernelPiiiffffffi,"ax",@progbits
	.align	128
        .global         _Z11juliaKernelPiiiffffffi
        .type           _Z11juliaKernelPiiiffffffi,@function
        .size           _Z11juliaKernelPiiiffffffi,(.L_x_19 - _Z11juliaKernelPiiiffffffi)
        .other          _Z11juliaKernelPiiiffffffi,@"STO_CUDA_ENTRY STV_DEFAULT"
_Z11juliaKernelPiiiffffffi:
.text._Z11juliaKernelPiiiffffffi:
[----:B------:R-:W-:Y:S01]  /*0000*/  LDC R1, c[0x0][0x37c] ;  /* 0x0000df00ff017b82 */ /* 0x000fe20000000800 */
[----:B------:R-:W0:Y:S07]  /*0010*/  S2R R3, SR_TID.Y ;  /* 0x0000000000037919 */ /* 0x000e2e0000002200 */
[----:B------:R-:W1:Y:S01]  /*0020*/  LDC R5, c[0x0][0x360] ;  /* 0x0000d800ff057b82 */ /* 0x000e620000000800 */
[----:B------:R-:W2:Y:S01]  /*0030*/  LDCU.64 UR6, c[0x0][0x388] ;  /* 0x00007100ff0677ac */ /* 0x000ea20008000a00 */
[----:B------:R-:W1:Y:S06]  /*0040*/  S2R R0, SR_TID.X ;  /* 0x0000000000007919 */ /* 0x000e6c0000002100 */
[----:B------:R-:W0:Y:S08]  /*0050*/  S2UR UR5, SR_CTAID.Y ;  /* 0x00000000000579c3 */ /* 0x000e300000002600 */
[----:B------:R-:W0:Y:S08]  /*0060*/  LDC R2, c[0x0][0x364] ;  /* 0x0000d900ff027b82 */ /* 0x000e300000000800 */
[----:B------:R-:W1:Y:S01]  /*0070*/  S2UR UR4, SR_CTAID.X ;  /* 0x00000000000479c3 */ /* 0x000e620000002500 */
[----:B0-----:R-:W-:-:S05]  /*0080*/  IMAD R2, R2, UR5, R3 ;  /* 0x0000000502027c24 */ /* 0x001fca000f8e0203 */
[----:B--2---:R-:W-:Y:S01]  /*0090*/  ISETP.GE.AND P0, PT, R2, UR7, PT ;  /* 0x0000000702007c0c */ /* 0x004fe2000bf06270 */
[----:B-1----:R-:W-:-:S05]  /*00a0*/  IMAD R5, R5, UR4, R0 ;  /* 0x0000000405057c24 */ /* 0x002fca000f8e0200 */
[----:B------:R-:W-:-:S13]  /*00b0*/  ISETP.GE.OR P0, PT, R5, UR6, P0 ;  /* 0x0000000605007c0c */ /* 0x000fda0008706670 */
[----:B------:R-:W-:Y:S05]  /*00c0*/  @P0 EXIT ;  /* 0x000000000000094d */ /* 0x000fea0003800000 */
[----:B------:R-:W0:Y:S01]  /*00d0*/  LDC.64 R8, c[0x0][0x390] ;  /* 0x0000e400ff087b82 */ /* 0x000e220000000a00 */
[----:B------:R-:W-:Y:S01]  /*00e0*/  I2FP.F32.S32 R7, UR6 ;  /* 0x0000000600077c45 */ /* 0x000fe20008201400 */
[----:B------:R-:W-:Y:S01]  /*00f0*/  BSSY.RECONVERGENT B0, `(.L_x_0) ;  /* 0x0000010000007945 */ /* 0x000fe20003800200 */
[----:B------:R-:W-:Y:S02]  /*0100*/  I2FP.F32.S32 R0, R5 ;  /* 0x0000000500007245 */ /* 0x000fe40000201400 */
[----:B------:R-:W1:Y:S01]  /*0110*/  MUFU.RCP R4, R7 ;  /* 0x0000000700047308 */ /* 0x000e620000001000 */
[----:B0-----:R-:W-:Y:S01]  /*0120*/  FADD R3, R9, -R8 ;  /* 0x8000000809037221 */ /* 0x001fe20000000000 */
[----:B-1----:R-:W-:-:S03]  /*0130*/  FFMA R9, -R7, R4, 1 ;  /* 0x3f80000007097423 */ /* 0x002fc60000000104 */
[----:B------:R-:W-:Y:S01]  /*0140*/  FMUL R0, R0, R3 ;  /* 0x0000000300007220 */ /* 0x000fe20000400000 */
[----:B------:R-:W-:-:S03]  /*0150*/  FFMA R9, R4, R9, R4 ;  /* 0x0000000904097223 */ /* 0x000fc60000000004 */
[----:B------:R-:W0:Y:S01]  /*0160*/  FCHK P0, R0, R7 ;  /* 0x0000000700007302 */ /* 0x000e220000000000 */
[----:B------:R-:W-:-:S04]  /*0170*/  FFMA R4, R0, R9, RZ ;  /* 0x0000000900047223 */ /* 0x000fc800000000ff */
[----:B------:R-:W-:-:S04]  /*0180*/  FFMA R3, -R7, R4, R0 ;  /* 0x0000000407037223 */ /* 0x000fc80000000100 */
[----:B------:R-:W-:Y:S01]  /*0190*/  FFMA R4, R9, R3, R4 ;  /* 0x0000000309047223 */ /* 0x000fe20000000004 */
[----:B0-----:R-:W-:Y:S06]  /*01a0*/  @!P0 BRA `(.L_x_1) ;  /* 0x0000000000108947 */ /* 0x001fec0003800000 */
[----:B------:R-:W-:Y:S01]  /*01b0*/  IMAD.MOV.U32 R3, RZ, RZ, R7 ;  /* 0x000000ffff037224 */ /* 0x000fe200078e0007 */
[----:B------:R-:W-:-:S07]  /*01c0*/  MOV R6, 0x1e0 ;  /* 0x000001e000067802 */ /* 0x000fce0000000f00 */
[----:B------:R-:W-:Y:S05]  /*01d0*/  CALL.REL.NOINC `($__internal_0_$__cuda_sm3x_div_rn_noftz_f32_slowpath) ;  /* 0x0000000000e07944 */ /* 0x000fea0003c00000 */
[----:B------:R-:W-:-:S07]  /*01e0*/  IMAD.MOV.U32 R4, RZ, RZ, R0 ;  /* 0x000000ffff047224 */ /* 0x000fce00078e0000 */
.L_x_1:
[----:B------:R-:W-:Y:S05]  /*01f0*/  BSYNC.RECONVERGENT B0 ;  /* 0x0000000000007941 */ /* 0x000fea0003800200 */
.L_x_0:
[----:B------:R-:W0:Y:S01]  /*0200*/  LDCU UR4, c[0x0][0x38c] ;  /* 0x00007180ff0477ac */ /* 0x000e220008000800 */
[----:B------:R-:W1:Y:S01]  /*0210*/  LDC.64 R8, c[0x0][0x398] ;  /* 0x0000e600ff087b82 */ /* 0x000e620000000a00 */
[----:B------:R-:W-:Y:S01]  /*0220*/  I2FP.F32.U32 R0, R2 ;  /* 0x0000000200007245 */ /* 0x000fe20000201000 */
[----:B------:R-:W-:Y:S01]  /*0230*/  BSSY.RECONVERGENT B0, `(.L_x_2) ;  /* 0x0000012000007945 */ /* 0x000fe20003800200 */
[----:B0-----:R-:W-:Y:S01]  /*0240*/  I2FP.F32.U32 R7, UR4 ;  /* 0x0000000400077c45 */ /* 0x001fe20008201000 */
[----:B------:R-:W0:Y:S03]  /*0250*/  LDCU UR4, c[0x0][0x390] ;  /* 0x00007200ff0477ac */ /* 0x000e260008000800 */
[----:B------:R-:W2:Y:S01]  /*0260*/  MUFU.RCP R6, R7 ;  /* 0x0000000700067308 */ /* 0x000ea20000001000 */
[----:B-1----:R-:W-:-:S04]  /*0270*/  FADD R3, R9, -R8 ;  /* 0x8000000809037221 */ /* 0x002fc80000000000 */
[----:B------:R-:W-:-:S04]  /*0280*/  FMUL R0, R0, R3 ;  /* 0x0000000300007220 */ /* 0x000fc80000400000 */
[----:B------:R-:W1:Y:S01]  /*0290*/  FCHK P0, R0, R7 ;  /* 0x0000000700007302 */ /* 0x000e620000000000 */
[----:B0-----:R-:W-:Y:S01]  /*02a0*/  FADD R4, R4, UR4 ;  /* 0x0000000404047e21 */ /* 0x001fe20008000000 */
[----:B--2---:R-:W-:-:S04]  /*02b0*/  FFMA R9, -R7, R6, 1 ;  /* 0x3f80000007097423 */ /* 0x004fc80000000106 */
[----:B------:R-:W-:-:S04]  /*02c0*/  FFMA R9, R6, R9, R6 ;  /* 0x0000000906097223 */ /* 0x000fc80000000006 */
[----:B------:R-:W-:-:S04]  /*02d0*/  FFMA R6, R0, R9, RZ ;  /* 0x0000000900067223 */ /* 0x000fc800000000ff */
[----:B------:R-:W-:-:S04]  /*02e0*/  FFMA R3, -R7, R6, R0 ;  /* 0x0000000607037223 */ /* 0x000fc80000000100 */
[----:B------:R-:W-:Y:S01]  /*02f0*/  FFMA R3, R9, R3, R6 ;  /* 0x0000000309037223 */ /* 0x000fe20000000006 */
[----:B-1----:R-:W-:Y:S06]  /*0300*/  @!P0 BRA `(.L_x_3) ;  /* 0x0000000000108947 */ /* 0x002fec0003800000 */
[----:B------:R-:W-:Y:S01]  /*0310*/  IMAD.MOV.U32 R3, RZ, RZ, R7 ;  /* 0x000000ffff037224 */ /* 0x000fe200078e0007 */
[----:B------:R-:W-:-:S07]  /*0320*/  MOV R6, 0x340 ;  /* 0x0000034000067802 */ /* 0x000fce0000000f00 */
[----:B------:R-:W-:Y:S05]  /*0330*/  CALL.REL.NOINC `($__internal_0_$__cuda_sm3x_div_rn_noftz_f32_slowpath) ;  /* 0x0000000000887944 */ /* 0x000fea0003c00000 */
[----:B------:R-:W-:-:S07]  /*0340*/  IMAD.MOV.U32 R3, RZ, RZ, R0 ;  /* 0x000000ffff037224 */ /* 0x000fce00078e0000 */
.L_x_3:
[----:B------:R-:W-:Y:S05]  /*0350*/  BSYNC.RECONVERGENT B0 ;  /* 0x0000000000007941 */ /* 0x000fea0003800200 */
.L_x_2:
[----:B------:R-:W0:Y:S01]  /*0360*/  LDCU UR4, c[0x0][0x398] ;  /* 0x00007300ff0477ac */ /* 0x000e220008000800 */
[----:B------:R-:W1:Y:S01]  /*0370*/  LDC R10, c[0x0][0x3a8] ;  /* 0x0000ea00ff0a7b82 */ /* 0x000e620000000800 */
[----:B------:R-:W-:Y:S01]  /*0380*/  FMUL R0, R4, R4 ;  /* 0x0000000404007220 */ /* 0x000fe20000400000 */
[----:B------:R-:W-:Y:S01]  /*0390*/  BSSY.RECONVERGENT B0, `(.L_x_4) ;  /* 0x0000016000007945 */ /* 0x000fe20003800200 */
[----:B------:R-:W2:Y:S01]  /*03a0*/  LDCU.64 UR6, c[0x0][0x3a0] ;  /* 0x00007400ff0677ac */ /* 0x000ea20008000a00 */
[----:B------:R-:W-:-:S04]  /*03b0*/  HFMA2 R11, -RZ, RZ, 0, 0 ;  /* 0x00000000ff0b7431 */ /* 0x000fc800000001ff */
[----:B------:R-:W3:Y:S01]  /*03c0*/  LDC.64 R6, c[0x0][0x380] ;  /* 0x0000e000ff067b82 */ /* 0x000ee20000000a00 */
[----:B0-----:R-:W-:-:S04]  /*03d0*/  FADD R3, R3, UR4 ;  /* 0x0000000403037e21 */ /* 0x001fc80008000000 */
[----:B------:R-:W-:Y:S01]  /*03e0*/  FMUL R9, R3, R3 ;  /* 0x0000000303097220 */ /* 0x000fe20000400000 */
[----:B-1----:R-:W-:-:S03]  /*03f0*/  ISETP.GE.AND P0, PT, R10, 0x1, PT ;  /* 0x000000010a00780c */ /* 0x002fc60003f06270 */
[----:B------:R-:W-:-:S05]  /*0400*/  FADD R8, R0, R9 ;  /* 0x0000000900087221 */ /* 0x000fca0000000000 */
[----:B------:R-:W-:-:S13]  /*0410*/  FSETP.GTU.OR P0, PT, R8, 4, !P0 ;  /* 0x408000000800780b */ /* 0x000fda000470c400 */
[----:B--23--:R-:W-:Y:S05]  /*0420*/  @P0 BRA `(.L_x_5) ;  /* 0x0000000000300947 */ /* 0x00cfea0003800000 */
[----:B------:R-:W-:-:S07]  /*0430*/  IMAD.MOV.U32 R11, RZ, RZ, RZ ;  /* 0x000000ffff0b7224 */ /* 0x000fce00078e00ff */
.L_x_6:
[----:B------:R-:W-:Y:S01]  /*0440*/  FADD R0, -R9, R0 ;  /* 0x0000000009007221 */ /* 0x000fe20000000100 */
[----:B------:R-:W-:Y:S01]  /*0450*/  FADD R8, R4, R4 ;  /* 0x0000000404087221 */ /* 0x000fe20000000000 */
[----:B------:R-:W-:Y:S02]  /*0460*/  VIADD R11, R11, 0x1 ;  /* 0x000000010b0b7836 */ /* 0x000fe40000000000 */
[----:B------:R-:W-:Y:S01]  /*0470*/  FADD R4, R0, UR6 ;  /* 0x0000000600047e21 */ /* 0x000fe20008000000 */
[----:B------:R-:W-:Y:S02]  /*0480*/  FFMA R3, R8, R3, UR7 ;  /* 0x0000000708037e23 */ /* 0x000fe40008000003 */
[----:B------:R-:W-:Y:S01]  /*0490*/  ISETP.GE.AND P0, PT, R11, R10, PT ;  /* 0x0000000a0b00720c */ /* 0x000fe20003f06270 */
[----:B------:R-:W-:Y:S01]  /*04a0*/  FMUL R0, R4, R4 ;  /* 0x0000000404007220 */ /* 0x000fe20000400000 */
[----:B------:R-:W-:-:S04]  /*04b0*/  FMUL R9, R3, R3 ;  /* 0x0000000303097220 */ /* 0x000fc80000400000 */
[----:B------:R-:W-:-:S05]  /*04c0*/  FADD R8, R0, R9 ;  /* 0x0000000900087221 */ /* 0x000fca0000000000 */
[----:B------:R-:W-:-:S13]  /*04d0*/  FSETP.LE.AND P1, PT, R8, 4, PT ;  /* 0x408000000800780b */ /* 0x000fda0003f23000 */
[----:B------:R-:W-:Y:S05]  /*04e0*/  @!P0 BRA P1, `(.L_x_6) ;  /* 0xfffffffc00d48947 */ /* 0x000fea000083ffff */
.L_x_5:
[----:B------:R-:W-:Y:S05]  /*04f0*/  BSYNC.RECONVERGENT B0 ;  /* 0x0000000000007941 */ /* 0x000fea0003800200 */
.L_x_4:
[----:B------:R-:W0:Y:S01]  /*0500*/  LDCU UR8, c[0x0][0x388] ;  /* 0x00007100ff0877ac */ /* 0x000e220008000800 */
[----:B------:R-:W1:Y:S01]  /*0510*/  LDCU.64 UR4, c[0x0][0x358] ;  /* 0x00006b00ff0477ac */ /* 0x000e620008000a00 */
[----:B0-----:R-:W-:-:S04]  /*0520*/  IMAD R5, R2, UR8, R5 ;  /* 0x0000000802057c24 */ /* 0x001fc8000f8e0205 */
[----:B------:R-:W-:-:S05]  /*0530*/  IMAD.WIDE R6, R5, 0x4, R6 ;  /* 0x0000000405067825 */ /* 0x000fca00078e0206 */
[----:B-1----:R-:W-:Y:S01]  /*0540*/  STG.E desc[UR4][R6.64], R11 ;  /* 0x0000000b06007986 */ /* 0x002fe2000c101904 */
[----:B------:R-:W-:Y:S05]  /*0550*/  EXIT ;  /* 0x000000000000794d */ /* 0x000fea0003800000 */
        .weak           $__internal_0_$__cuda_sm3x_div_rn_noftz_f32_slowpath
        .type           $__internal_0_$__cuda_sm3x_div_rn_noftz_f32_slowpath,@function
        .size           $__internal_0_$__cuda_sm3x_div_rn_noftz_f32_slowpath,(.L_x_19 - $__internal_0_$__cuda_sm3x_div_rn_noftz_f32_slowpath)
$__internal_0_$__cuda_sm3x_div_rn_noftz_f32_slowpath:
[----:B------:R-:W-:Y:S01]  /*0560*/  SHF.R.U32.HI R8, RZ, 0x17, R3 ;  /* 0x00000017ff087819 */ /* 0x000fe20000011603 */
[----:B------:R-:W-:Y:S01]  /*0570*/  BSSY.RECONVERGENT B1, `(.L_x_7) ;  /* 0x0000062000017945 */ /* 0x000fe20003800200 */
[----:B------:R-:W-:Y:S02]  /*0580*/  SHF.R.U32.HI R7, RZ, 0x17, R0 ;  /* 0x00000017ff077819 */ /* 0x000fe40000011600 */
[----:B------:R-:W-:Y:S02]  /*0590*/  LOP3.LUT R12, R8, 0xff, RZ, 0xc0, !PT ;  /* 0x000000ff080c7812 */ /* 0x000fe400078ec0ff */
[----:B------:R-:W-:-:S03]  /*05a0*/  LOP3.LUT R10, R7, 0xff, RZ, 0xc0, !PT ;  /* 0x000000ff070a7812 */ /* 0x000fc600078ec0ff */
[----:B------:R-:W-:Y:S01]  /*05b0*/  VIADD R9, R12, 0xffffffff ;  /* 0xffffffff0c097836 */ /* 0x000fe20000000000 */
[----:B------:R-:W-:-:S04]  /*05c0*/  IADD3 R8, PT, PT, R10, -0x1, RZ ;  /* 0xffffffff0a087810 */ /* 0x000fc80007ffe0ff */
[----:B------:R-:W-:-:S04]  /*05d0*/  ISETP.GT.U32.AND P0, PT, R9, 0xfd, PT ;  /* 0x000000fd0900780c */ /* 0x000fc80003f04070 */
[----:B------:R-:W-:-:S13]  /*05e0*/  ISETP.GT.U32.OR P0, PT, R8, 0xfd, P0 ;  /* 0x000000fd0800780c */ /* 0x000fda0000704470 */
[----:B------:R-:W-:Y:S01]  /*05f0*/  @!P0 IMAD.MOV.U32 R7, RZ, RZ, RZ ;  /* 0x000000ffff078224 */ /* 0x000fe200078e00ff */
[----:B------:R-:W-:Y:S06]  /*0600*/  @!P0 BRA `(.L_x_8) ;  /* 0x00000000005c8947 */ /* 0x000fec0003800000 */
[----:B------:R-:W-:Y:S02]  /*0610*/  FSETP.GTU.FTZ.AND P0, PT, |R0|, +INF , PT ;  /* 0x7f8000000000780b */ /* 0x000fe40003f1c200 */
[----:B------:R-:W-:-:S04]  /*0620*/  FSETP.GTU.FTZ.AND P1, PT, |R3|, +INF , PT ;  /* 0x7f8000000300780b */ /* 0x000fc80003f3c200 */
[----:B------:R-:W-:-:S13]  /*0630*/  PLOP3.LUT P0, PT, P0, P1, PT, 0xf8, 0x8f ;  /* 0x00000000008f781c */ /* 0x000fda0000703f70 */
[----:B------:R-:W-:Y:S05]  /*0640*/  @P0 BRA `(.L_x_9) ;  /* 0x00000004004c0947 */ /* 0x000fea0003800000 */
[----:B------:R-:W-:-:S13]  /*0650*/  LOP3.LUT P0, RZ, R3, 0x7fffffff, R0, 0xc8, !PT ;  /* 0x7fffffff03ff7812 */ /* 0x000fda000780c800 */
[----:B------:R-:W-:Y:S05]  /*0660*/  @!P0 BRA `(.L_x_10) ;  /* 0x00000004003c8947 */ /* 0x000fea0003800000 */
[C---:B------:R-:W-:Y:S02]  /*0670*/  FSETP.NEU.FTZ.AND P2, PT, |R0|.reuse, +INF , PT ;  /* 0x7f8000000000780b */ /* 0x040fe40003f5d200 */
[----:B------:R-:W-:Y:S02]  /*0680*/  FSETP.NEU.FTZ.AND P1, PT, |R3|, +INF , PT ;  /* 0x7f8000000300780b */ /* 0x000fe40003f3d200 */
[----:B------:R-:W-:-:S11]  /*0690*/  FSETP.NEU.FTZ.AND P0, PT, |R0|, +INF , PT ;  /* 0x7f8000000000780b */ /* 0x000fd60003f1d200 */
[----:B------:R-:W-:Y:S05]  /*06a0*/  @!P1 BRA !P2, `(.L_x_10) ;  /* 0x00000004002c9947 */ /* 0x000fea0005000000 */
[----:B------:R-:W-:-:S04]  /*06b0*/  LOP3.LUT P2, RZ, R0, 0x7fffffff, RZ, 0xc0, !PT ;  /* 0x7fffffff00ff7812 */ /* 0x000fc8000784c0ff */
[----:B------:R-:W-:-:S13]  /*06c0*/  PLOP3.LUT P1, PT, P1, P2, PT, 0x2f, 0xf2 ;  /* 0x0000000000f2781c */ /* 0x000fda0000f24577 */
[----:B------:R-:W-:Y:S05]  /*06d0*/  @P1 BRA `(.L_x_11) ;  /* 0x0000000400181947 */ /* 0x000fea0003800000 */
[----:B------:R-:W-:-:S04]  /*06e0*/  LOP3.LUT P1, RZ, R3, 0x7fffffff, RZ, 0xc0, !PT ;  /* 0x7fffffff03ff7812 */ /* 0x000fc8000782c0ff */
[----:B------:R-:W-:-:S13]  /*06f0*/  PLOP3.LUT P0, PT, P0, P1, PT, 0x2f, 0xf2 ;  /* 0x0000000000f2781c */ /* 0x000fda0000702577 */
[----:B------:R-:W-:Y:S05]  /*0700*/  @P0 BRA `(.L_x_12) ;  /* 0x0000000400000947 */ /* 0x000fea0003800000 */
[----:B------:R-:W-:Y:S02]  /*0710*/  ISETP.GE.AND P0, PT, R8, RZ, PT ;  /* 0x000000ff0800720c */ /* 0x000fe40003f06270 */
[----:B------:R-:W-:-:S11]  /*0720*/  ISETP.GE.AND P1, PT, R9, RZ, PT ;  /* 0x000000ff0900720c */ /* 0x000fd60003f26270 */
[----:B------:R-:W-:Y:S02]  /*0730*/  @P0 IMAD.MOV.U32 R7, RZ, RZ, RZ ;  /* 0x000000ffff070224 */ /* 0x000fe400078e00ff */
[----:B------:R-:W-:Y:S01]  /*0740*/  @!P0 FFMA R0, R0, 1.84467440737095516160e+19, RZ ;  /* 0x5f80000000008823 */ /* 0x000fe200000000ff */
[----:B------:R-:W-:Y:S02]  /*0750*/  @!P0 IMAD.MOV.U32 R7, RZ, RZ, -0x40 ;  /* 0xffffffc0ff078424 */ /* 0x000fe400078e00ff */
[----:B------:R-:W-:-:S03]  /*0760*/  @!P1 FFMA R3, R3, 1.84467440737095516160e+19, RZ ;  /* 0x5f80000003039823 */ /* 0x000fc600000000ff */
[----:B------:R-:W-:-:S07]  /*0770*/  @!P1 IADD3 R7, PT, PT, R7, 0x40, RZ ;  /* 0x0000004007079810 */ /* 0x000fce0007ffe0ff */
.L_x_8:
[----:B------:R-:W-:Y:S01]  /*0780*/  LEA R8, R12, 0xc0800000, 0x17 ;  /* 0xc08000000c087811 */ /* 0x000fe200078eb8ff */
[----:B------:R-:W-:Y:S04]  /*0790*/  BSSY.RECONVERGENT B2, `(.L_x_13) ;  /* 0x0000036000027945 */ /* 0x000fe80003800200 */
[----:B------:R-:W-:Y:S02]  /*07a0*/  IMAD.IADD R8, R3, 0x1, -R8 ;  /* 0x0000000103087824 */ /* 0x000fe400078e0a08 */
[----:B------:R-:W-:Y:S02]  /*07b0*/  VIADD R3, R10, 0xffffff81 ;  /* 0xffffff810a037836 */ /* 0x000fe40000000000 */
[----:B------:R0:W1:Y:S01]  /*07c0*/  MUFU.RCP R9, R8 ;  /* 0x0000000800097308 */ /* 0x0000620000001000 */
[----:B------:R-:W-:Y:S01]  /*07d0*/  FADD.FTZ R11, -R8, -RZ ;  /* 0x800000ff080b7221 */ /* 0x000fe20000010100 */
[C---:B------:R-:W-:Y:S01]  /*07e0*/  IMAD R0, R3.reuse, -0x800000, R0 ;  /* 0xff80000003007824 */ /* 0x040fe200078e0200 */
[----:B0-----:R-:W-:-:S05]  /*07f0*/  IADD3 R8, PT, PT, R3, 0x7f, -R12 ;  /* 0x0000007f03087810 */ /* 0x001fca0007ffe80c */
[----:B------:R-:W-:Y:S02]  /*0800*/  IMAD.IADD R8, R8, 0x1, R7 ;  /* 0x0000000108087824 */ /* 0x000fe400078e0207 */
[----:B-1----:R-:W-:-:S04]  /*0810*/  FFMA R10, R9, R11, 1 ;  /* 0x3f800000090a7423 */ /* 0x002fc8000000000b */
[----:B------:R-:W-:-:S04]  /*0820*/  FFMA R14, R9, R10, R9 ;  /* 0x0000000a090e7223 */ /* 0x000fc80000000009 */
[----:B------:R-:W-:-:S04]  /*0830*/  FFMA R9, R0, R14, RZ ;  /* 0x0000000e00097223 */ /* 0x000fc800000000ff */
[----:B------:R-:W-:-:S04]  /*0840*/  FFMA R10, R11, R9, R0 ;  /* 0x000000090b0a7223 */ /* 0x000fc80000000000 */
[----:B------:R-:W-:-:S04]  /*0850*/  FFMA R9, R14, R10, R9 ;  /* 0x0000000a0e097223 */ /* 0x000fc80000000009 */
[----:B------:R-:W-:-:S04]  /*0860*/  FFMA R10, R11, R9, R0 ;  /* 0x000000090b0a7223 */ /* 0x000fc80000000000 */
[----:B------:R-:W-:-:S05]  /*0870*/  FFMA R0, R14, R10, R9 ;  /* 0x0000000a0e007223 */ /* 0x000fca0000000009 */
[----:B------:R-:W-:-:S04]  /*0880*/  SHF.R.U32.HI R3, RZ, 0x17, R0 ;  /* 0x00000017ff037819 */ /* 0x000fc80000011600 */
[----:B------:R-:W-:-:S04]  /*0890*/  LOP3.LUT R3, R3, 0xff, RZ, 0xc0, !PT ;  /* 0x000000ff03037812 */ /* 0x000fc800078ec0ff */
[----:B------:R-:W-:-:S05]  /*08a0*/  IADD3 R11, PT, PT, R3, R8, RZ ;  /* 0x00000008030b7210 */ /* 0x000fca0007ffe0ff */
[----:B------:R-:W-:-:S05]  /*08b0*/  VIADD R3, R11, 0xffffffff ;  /* 0xffffffff0b037836 */ /* 0x000fca0000000000 */
[----:B------:R-:W-:-:S13]  /*08c0*/  ISETP.GE.U32.AND P0, PT, R3, 0xfe, PT ;  /* 0x000000fe0300780c */ /* 0x000fda0003f06070 */
[----:B------:R-:W-:Y:S05]  /*08d0*/  @!P0 BRA `(.L_x_14) ;  /* 0x0000000000808947 */ /* 0x000fea0003800000 */
[----:B------:R-:W-:-:S13]  /*08e0*/  ISETP.GT.AND P0, PT, R11, 0xfe, PT ;  /* 0x000000fe0b00780c */ /* 0x000fda0003f04270 */
[----:B------:R-:W-:Y:S05]  /*08f0*/  @P0 BRA `(.L_x_15) ;  /* 0x00000000006c0947 */ /* 0x000fea0003800000 */
[----:B------:R-:W-:-:S13]  /*0900*/  ISETP.GE.AND P0, PT, R11, 0x1, PT ;  /* 0x000000010b00780c */ /* 0x000fda0003f06270 */
[----:B------:R-:W-:Y:S05]  /*0910*/  @P0 BRA `(.L_x_16) ;  /* 0x0000000000740947 */ /* 0x000fea0003800000 */
[----:B------:R-:W-:Y:S02]  /*0920*/  ISETP.GE.AND P0, PT, R11, -0x18, PT ;  /* 0xffffffe80b00780c */ /* 0x000fe40003f06270 */
[----:B------:R-:W-:-:S11]  /*0930*/  LOP3.LUT R0, R0, 0x80000000, RZ, 0xc0, !PT ;  /* 0x8000000000007812 */ /* 0x000fd600078ec0ff */
[----:B------:R-:W-:Y:S05]  /*0940*/  @!P0 BRA `(.L_x_16) ;  /* 0x0000000000688947 */ /* 0x000fea0003800000 */
[CCC-:B------:R-:W-:Y:S01]  /*0950*/  FFMA.RZ R3, R14.reuse, R10.reuse, R9.reuse ;  /* 0x0000000a0e037223 */ /* 0x1c0fe2000000c009 */
[CCC-:B------:R-:W-:Y:S01]  /*0960*/  FFMA.RM R8, R14.reuse, R10.reuse, R9.reuse ;  /* 0x0000000a0e087223 */ /* 0x1c0fe20000004009 */
[C---:B------:R-:W-:Y:S02]  /*0970*/  ISETP.NE.AND P2, PT, R11.reuse, RZ, PT ;  /* 0x000000ff0b00720c */ /* 0x040fe40003f45270 */
[----:B------:R-:W-:Y:S02]  /*0980*/  ISETP.NE.AND P1, PT, R11, RZ, PT ;  /* 0x000000ff0b00720c */ /* 0x000fe40003f25270 */
[----:B------:R-:W-:Y:S01]  /*0990*/  LOP3.LUT R7, R3, 0x7fffff, RZ, 0xc0, !PT ;  /* 0x007fffff03077812 */ /* 0x000fe200078ec0ff */
[----:B------:R-:W-:Y:S01]  /*09a0*/  FFMA.RP R3, R14, R10, R9 ;  /* 0x0000000a0e037223 */ /* 0x000fe20000008009 */
[----:B------:R-:W-:Y:S02]  /*09b0*/  VIADD R10, R11, 0x20 ;  /* 0x000000200b0a7836 */ /* 0x000fe40000000000 */
[----:B------:R-:W-:Y:S01]  /*09c0*/  LOP3.LUT R7, R7, 0x800000, RZ, 0xfc, !PT ;  /* 0x0080000007077812 */ /* 0x000fe200078efcff */
[----:B------:R-:W-:Y:S01]  /*09d0*/  IMAD.MOV R9, RZ, RZ, -R11 ;  /* 0x000000ffff097224 */ /* 0x000fe200078e0a0b */
[----:B------:R-:W-:-:S02]  /*09e0*/  FSETP.NEU.FTZ.AND P0, PT, R3, R8, PT ;  /* 0x000000080300720b */ /* 0x000fc40003f1d000 */
[----:B------:R-:W-:Y:S02]  /*09f0*/  SHF.L.U32 R10, R7, R10, RZ ;  /* 0x0000000a070a7219 */ /* 0x000fe400000006ff */
[----:B------:R-:W-:Y:S02]  /*0a00*/  SEL R8, R9, RZ, P2 ;  /* 0x000000ff09087207 */ /* 0x000fe40001000000 */
[----:B------:R-:W-:Y:S02]  /*0a10*/  ISETP.NE.AND P1, PT, R10, RZ, P1 ;  /* 0x000000ff0a00720c */ /* 0x000fe40000f25270 */
[----:B------:R-:W-:Y:S02]  /*0a20*/  SHF.R.U32.HI R8, RZ, R8, R7 ;  /* 0x00000008ff087219 */ /* 0x000fe40000011607 */
[----:B------:R-:W-:Y:S02]  /*0a30*/  PLOP3.LUT P0, PT, P0, P1, PT, 0xf8, 0x8f ;  /* 0x00000000008f781c */ /* 0x000fe40000703f70 */
[----:B------:R-:W-:-:S02]  /*0a40*/  SHF.R.U32.HI R10, RZ, 0x1, R8 ;  /* 0x00000001ff0a7819 */ /* 0x000fc40000011608 */
[----:B------:R-:W-:-:S04]  /*0a50*/  SEL R3, RZ, 0x1, !P0 ;  /* 0x00000001ff037807 */ /* 0x000fc80004000000 */
[----:B------:R-:W-:-:S04]  /*0a60*/  LOP3.LUT R3, R3, 0x1, R10, 0xf8, !PT ;  /* 0x0000000103037812 */ /* 0x000fc800078ef80a */
[----:B------:R-:W-:-:S04]  /*0a70*/  LOP3.LUT R3, R3, R8, RZ, 0xc0, !PT ;  /* 0x0000000803037212 */ /* 0x000fc800078ec0ff */
[----:B------:R-:W-:-:S04]  /*0a80*/  IADD3 R3, PT, PT, R10, R3, RZ ;  /* 0x000000030a037210 */ /* 0x000fc80007ffe0ff */
[----:B------:R-:W-:Y:S01]  /*0a90*/  LOP3.LUT R0, R3, R0, RZ, 0xfc, !PT ;  /* 0x0000000003007212 */ /* 0x000fe200078efcff */
[----:B------:R-:W-:Y:S06]  /*0aa0*/  BRA `(.L_x_16) ;  /* 0x0000000000107947 */ /* 0x000fec0003800000 */
.L_x_15:
[----:B------:R-:W-:-:S04]  /*0ab0*/  LOP3.LUT R0, R0, 0x80000000, RZ, 0xc0, !PT ;  /* 0x8000000000007812 */ /* 0x000fc800078ec0ff */
[----:B------:R-:W-:Y:S01]  /*0ac0*/  LOP3.LUT R0, R0, 0x7f800000, RZ, 0xfc, !PT ;  /* 0x7f80000000007812 */ /* 0x000fe200078efcff */
[----:B------:R-:W-:Y:S06]  /*0ad0*/  BRA `(.L_x_16) ;  /* 0x0000000000047947 */ /* 0x000fec0003800000 */
.L_x_14:
[----:B------:R-:W-:-:S07]  /*0ae0*/  IMAD R0, R8, 0x800000, R0 ;  /* 0x0080000008007824 */ /* 0x000fce00078e0200 */
.L_x_16:
[----:B------:R-:W-:Y:S05]  /*0af0*/  BSYNC.RECONVERGENT B2 ;  /* 0x0000000000027941 */ /* 0x000fea0003800200 */
.L_x_13:
[----:B------:R-:W-:Y:S05]  /*0b00*/  BRA `(.L_x_17) ;  /* 0x0000000000207947 */ /* 0x000fea0003800000 */
.L_x_12:
[----:B------:R-:W-:-:S04]  /*0b10*/  LOP3.LUT R0, R3, 0x80000000, R0, 0x48, !PT ;  /* 0x8000000003007812 */ /* 0x000fc800078e4800 */
[----:B------:R-:W-:Y:S01]  /*0b20*/  LOP3.LUT R0, R0, 0x7f800000, RZ, 0xfc, !PT ;  /* 0x7f80000000007812 */ /* 0x000fe200078efcff */
[----:B------:R-:W-:Y:S06]  /*0b30*/  BRA `(.L_x_17) ;  /* 0x0000000000147947 */ /* 0x000fec0003800000 */
.L_x_11:
[----:B------:R-:W-:Y:S01]  /*0b40*/  LOP3.LUT R0, R3, 0x80000000, R0, 0x48, !PT ;  /* 0x8000000003007812 */ /* 0x000fe200078e4800 */
[----:B------:R-:W-:Y:S06]  /*0b50*/  BRA `(.L_x_17) ;  /* 0x00000000000c7947 */ /* 0x000fec0003800000 */
.L_x_10:
[----:B------:R-:W0:Y:S01]  /*0b60*/  MUFU.RSQ R0, -QNAN ;  /* 0xffc0000000007908 */ /* 0x000e220000001400 */
[----:B------:R-:W-:Y:S05]  /*0b70*/  BRA `(.L_x_17) ;  /* 0x0000000000047947 */ /* 0x000fea0003800000 */
.L_x_9:
[----:B------:R-:W-:-:S07]  /*0b80*/  FADD.FTZ R0, R0, R3 ;  /* 0x0000000300007221 */ /* 0x000fce0000010000 */
.L_x_17:
[----:B------:R-:W-:Y:S05]  /*0b90*/  BSYNC.RECONVERGENT B1 ;  /* 0x0000000000017941 */ /* 0x000fea0003800200 */
.L_x_7:
[----:B------:R-:W-:-:S04]  /*0ba0*/  IMAD.MOV.U32 R7, RZ, RZ, 0x0 ;  /* 0x00000000ff077424 */ /* 0x000fc800078e00ff */
[----:B0-----:R-:W-:Y:S05]  /*0bb0*/  RET.REL.NODEC R6 `(_Z11juliaKernelPiiiffffffi) ;  /* 0xfffffff406107950 */ /* 0x001fea0003c3ffff */
.L_x_18:
[----:B------:R-:W-:-:S00]  /*0bc0*/  BRA `(.L_x_18) ;  /* 0xfffffffc00fc7947 */ /* 0x000fc0000383ffff */
[----:B------:R-:W-:-:S00]  /*0bd0*/  NOP ;  /* 0x0000000000007918 */ /* 0x000fc00000000000 */
        /* <DEDUP_REMOVED lines=10> */
.L_x_19:


//--------------------- .nv.shared.reserved.0     --------------------------
	.section	.nv.shared.reserved.0,"aw",@nobits
	.weak		__nv_reservedSMEM_offset_0_alias
	.size		__nv_reservedSMEM_offset_0_alias, 0, 64
	.other		__nv_reservedSMEM_offset_0_alias,@"STO_CUDA_RESERVED_SHARED STV_DEFAULT"
__nv_reservedSMEM_offset_0_alias:
	.zero		0
	.zero		64


//--------------------- .nv.constant0._Z11juliaKernelPiiiffffffi --------------------------
	.section	.nv.constant0._Z11juliaKernelPiiiffffffi,"a",@progbits
	.sectionflags	@""
	.align	4
.nv.constant0._Z11juliaKernelPiiiffffffi:
	.zero		940


//--------------------- SYMBOLS --------------------------

	.type		.nv.reservedSmem.offset0,@object
	.size		.nv.reservedSmem.offset0,0x4
